//
// Generated by NVIDIA NVVM Compiler
//
// Compiler Build ID: CL-36424714
// Cuda compilation tools, release 13.0, V13.0.88
// Based on NVVM 20.0.0
//

.version 9.0
.target sm_100
.address_size 64

	// .globl	_Z7myHGEMMP6__halfS0_S0_iii
// _ZZ7myHGEMMP6__halfS0_S0_iiiE3s_a has been demoted
// _ZZ7myHGEMMP6__halfS0_S0_iiiE3s_b has been demoted

.visible .entry _Z7myHGEMMP6__halfS0_S0_iii(
	.param .u64 .ptr .align 1 _Z7myHGEMMP6__halfS0_S0_iii_param_0,
	.param .u64 .ptr .align 1 _Z7myHGEMMP6__halfS0_S0_iii_param_1,
	.param .u64 .ptr .align 1 _Z7myHGEMMP6__halfS0_S0_iii_param_2,
	.param .u32 _Z7myHGEMMP6__halfS0_S0_iii_param_3,
	.param .u32 _Z7myHGEMMP6__halfS0_S0_iii_param_4,
	.param .u32 _Z7myHGEMMP6__halfS0_S0_iii_param_5
)
{
	.reg .pred 	%p<3>;
	.reg .b16 	%rs<2>;
	.reg .b32 	%r<603>;
	.reg .b32 	%f<25>;
	.reg .b64 	%rd<44>;
	.reg .b64 	%fd<2>;
	// demoted variable
	.shared .align 2 .b8 _ZZ7myHGEMMP6__halfS0_S0_iiiE3s_a[10240];
	// demoted variable
	.shared .align 2 .b8 _ZZ7myHGEMMP6__halfS0_S0_iiiE3s_b[16896];
	ld.param.u64 	%rd5, [_Z7myHGEMMP6__halfS0_S0_iii_param_0];
	ld.param.u32 	%r208, [_Z7myHGEMMP6__halfS0_S0_iii_param_5];
	cvta.to.global.u64 	%rd1, %rd5;
	mov.u32 	%r209, %ctaid.x;
	mov.u32 	%r210, %ctaid.y;
	mov.u32 	%r1, %tid.x;
	mov.f64 	%fd1, 0d0000000000000000;
	// begin inline asm
	{  cvt.rn.f16.f64 %rs1, %fd1;}

	// end inline asm
	mov.b32 	%r539, {%rs1, %rs1};
	shr.u32 	%r3, %r1, 1;
	shl.b32 	%r4, %r210, 7;
	shl.b32 	%r5, %r209, 8;
	setp.lt.s32 	%p1, %r208, 32;
	mov.u32 	%r540, %r539;
	mov.u32 	%r541, %r539;
	mov.u32 	%r542, %r539;
	mov.u32 	%r543, %r539;
	mov.u32 	%r544, %r539;
	mov.u32 	%r545, %r539;
	mov.u32 	%r546, %r539;
	mov.u32 	%r547, %r539;
	mov.u32 	%r548, %r539;
	mov.u32 	%r549, %r539;
	mov.u32 	%r550, %r539;
	mov.u32 	%r551, %r539;
	mov.u32 	%r552, %r539;
	mov.u32 	%r553, %r539;
	mov.u32 	%r554, %r539;
	mov.u32 	%r555, %r539;
	mov.u32 	%r556, %r539;
	mov.u32 	%r557, %r539;
	mov.u32 	%r558, %r539;
	mov.u32 	%r559, %r539;
	mov.u32 	%r560, %r539;
	mov.u32 	%r561, %r539;
	mov.u32 	%r562, %r539;
	mov.u32 	%r563, %r539;
	mov.u32 	%r564, %r539;
	mov.u32 	%r565, %r539;
	mov.u32 	%r566, %r539;
	mov.u32 	%r567, %r539;
	mov.u32 	%r568, %r539;
	mov.u32 	%r569, %r539;
	mov.u32 	%r570, %r539;
	mov.u32 	%r571, %r539;
	mov.u32 	%r572, %r539;
	mov.u32 	%r573, %r539;
	mov.u32 	%r574, %r539;
	mov.u32 	%r575, %r539;
	mov.u32 	%r576, %r539;
	mov.u32 	%r577, %r539;
	mov.u32 	%r578, %r539;
	mov.u32 	%r579, %r539;
	mov.u32 	%r580, %r539;
	mov.u32 	%r581, %r539;
	mov.u32 	%r582, %r539;
	mov.u32 	%r583, %r539;
	mov.u32 	%r584, %r539;
	mov.u32 	%r585, %r539;
	mov.u32 	%r586, %r539;
	mov.u32 	%r587, %r539;
	mov.u32 	%r588, %r539;
	mov.u32 	%r589, %r539;
	mov.u32 	%r590, %r539;
	mov.u32 	%r591, %r539;
	mov.u32 	%r592, %r539;
	mov.u32 	%r593, %r539;
	mov.u32 	%r594, %r539;
	mov.u32 	%r595, %r539;
	mov.u32 	%r596, %r539;
	mov.u32 	%r597, %r539;
	mov.u32 	%r598, %r539;
	mov.u32 	%r599, %r539;
	mov.u32 	%r600, %r539;
	mov.u32 	%r601, %r539;
	mov.u32 	%r602, %r539;
	@%p1 bra 	$L__BB0_3;
	ld.param.u32 	%r469, [_Z7myHGEMMP6__halfS0_S0_iii_param_4];
	and.b32  	%r211, %r3, 510;
	shl.b32 	%r212, %r1, 3;
	and.b32  	%r213, %r212, 24;
	shr.u32 	%r214, %r1, 3;
	and.b32  	%r215, %r214, 124;
	and.b32  	%r216, %r212, 248;
	add.s32 	%r217, %r4, %r211;
	shr.s32 	%r218, %r208, 31;
	shr.u32 	%r219, %r218, 27;
	add.s32 	%r220, %r208, %r219;
	shr.s32 	%r221, %r220, 5;
	neg.s32 	%r474, %r221;
	mad.lo.s32 	%r222, %r208, %r217, %r213;
	mul.wide.u32 	%rd8, %r222, 2;
	add.s64 	%rd43, %rd1, %rd8;
	add.s32 	%r472, %r222, %r208;
	add.s32 	%r223, %r216, %r5;
	mad.lo.s32 	%r473, %r469, %r215, %r223;
	mov.u32 	%r540, %r539;
	mov.u32 	%r541, %r539;
	mov.u32 	%r542, %r539;
	mov.u32 	%r543, %r539;
	mov.u32 	%r544, %r539;
	mov.u32 	%r545, %r539;
	mov.u32 	%r546, %r539;
	mov.u32 	%r547, %r539;
	mov.u32 	%r548, %r539;
	mov.u32 	%r549, %r539;
	mov.u32 	%r550, %r539;
	mov.u32 	%r551, %r539;
	mov.u32 	%r552, %r539;
	mov.u32 	%r553, %r539;
	mov.u32 	%r554, %r539;
	mov.u32 	%r555, %r539;
	mov.u32 	%r556, %r539;
	mov.u32 	%r557, %r539;
	mov.u32 	%r558, %r539;
	mov.u32 	%r559, %r539;
	mov.u32 	%r560, %r539;
	mov.u32 	%r561, %r539;
	mov.u32 	%r562, %r539;
	mov.u32 	%r563, %r539;
	mov.u32 	%r564, %r539;
	mov.u32 	%r565, %r539;
	mov.u32 	%r566, %r539;
	mov.u32 	%r567, %r539;
	mov.u32 	%r568, %r539;
	mov.u32 	%r569, %r539;
	mov.u32 	%r570, %r539;
	mov.u32 	%r571, %r539;
	mov.u32 	%r572, %r539;
	mov.u32 	%r573, %r539;
	mov.u32 	%r574, %r539;
	mov.u32 	%r575, %r539;
	mov.u32 	%r576, %r539;
	mov.u32 	%r577, %r539;
	mov.u32 	%r578, %r539;
	mov.u32 	%r579, %r539;
	mov.u32 	%r580, %r539;
	mov.u32 	%r581, %r539;
	mov.u32 	%r582, %r539;
	mov.u32 	%r583, %r539;
	mov.u32 	%r584, %r539;
	mov.u32 	%r585, %r539;
	mov.u32 	%r586, %r539;
	mov.u32 	%r587, %r539;
	mov.u32 	%r588, %r539;
	mov.u32 	%r589, %r539;
	mov.u32 	%r590, %r539;
	mov.u32 	%r591, %r539;
	mov.u32 	%r592, %r539;
	mov.u32 	%r593, %r539;
	mov.u32 	%r594, %r539;
	mov.u32 	%r595, %r539;
	mov.u32 	%r596, %r539;
	mov.u32 	%r597, %r539;
	mov.u32 	%r598, %r539;
	mov.u32 	%r599, %r539;
	mov.u32 	%r600, %r539;
	mov.u32 	%r601, %r539;
	mov.u32 	%r602, %r539;
$L__BB0_2:
	ld.param.u32 	%r470, [_Z7myHGEMMP6__halfS0_S0_iii_param_4];
	ld.param.u64 	%rd41, [_Z7myHGEMMP6__halfS0_S0_iii_param_1];
	ld.param.u64 	%rd40, [_Z7myHGEMMP6__halfS0_S0_iii_param_0];
	ld.global.nc.v4.f32 	{%f1, %f2, %f3, %f4}, [%rd43];
	mov.u32 	%r224, %tid.x;
	shr.u32 	%r225, %r224, 1;
	and.b32  	%r226, %r225, 510;
	mov.u32 	%r227, _ZZ7myHGEMMP6__halfS0_S0_iiiE3s_a;
	mad.lo.s32 	%r228, %r226, 80, %r227;
	shl.b32 	%r229, %r224, 4;
	and.b32  	%r230, %r229, 48;
	add.s32 	%r231, %r228, %r230;
	st.shared.v4.f32 	[%r231], {%f1, %f2, %f3, %f4};
	cvta.to.global.u64 	%rd9, %rd40;
	mul.wide.u32 	%rd10, %r472, 2;
	add.s64 	%rd11, %rd9, %rd10;
	ld.global.nc.v4.f32 	{%f5, %f6, %f7, %f8}, [%rd11];
	st.shared.v4.f32 	[%r231+80], {%f5, %f6, %f7, %f8};
	cvta.to.global.u64 	%rd12, %rd41;
	mul.wide.s32 	%rd13, %r473, 2;
	add.s64 	%rd14, %rd12, %rd13;
	ld.global.nc.v4.f32 	{%f9, %f10, %f11, %f12}, [%rd14];
	shr.u32 	%r232, %r224, 3;
	and.b32  	%r233, %r232, 124;
	mov.u32 	%r234, _ZZ7myHGEMMP6__halfS0_S0_iiiE3s_b;
	mad.lo.s32 	%r235, %r233, 528, %r234;
	and.b32  	%r236, %r229, 496;
	add.s32 	%r237, %r235, %r236;
	st.shared.v4.f32 	[%r237], {%f9, %f10, %f11, %f12};
	mul.wide.s32 	%rd15, %r470, 2;
	add.s64 	%rd16, %rd14, %rd15;
	ld.global.nc.v4.f32 	{%f13, %f14, %f15, %f16}, [%rd16];
	st.shared.v4.f32 	[%r237+528], {%f13, %f14, %f15, %f16};
	add.s64 	%rd17, %rd16, %rd15;
	ld.global.nc.v4.f32 	{%f17, %f18, %f19, %f20}, [%rd17];
	st.shared.v4.f32 	[%r237+1056], {%f17, %f18, %f19, %f20};
	add.s64 	%rd18, %rd17, %rd15;
	ld.global.nc.v4.f32 	{%f21, %f22, %f23, %f24}, [%rd18];
	st.shared.v4.f32 	[%r237+1584], {%f21, %f22, %f23, %f24};
	bar.sync 	0;
	shr.u32 	%r238, %r224, 5;
	and.b32  	%r239, %r238, 1;
	mad.lo.s32 	%r240, %r239, 5120, %r227;
	mov.b32 	%r241, 40;
	wmma.load.a.sync.aligned.row.m16n16k16.shared.f16 	{%r242, %r243, %r244, %r245, %r246, %r247, %r248, %r249}, [%r240], %r241;
	add.s32 	%r250, %r240, 1280;
	wmma.load.a.sync.aligned.row.m16n16k16.shared.f16 	{%r251, %r252, %r253, %r254, %r255, %r256, %r257, %r258}, [%r250], %r241;
	add.s32 	%r259, %r240, 2560;
	wmma.load.a.sync.aligned.row.m16n16k16.shared.f16 	{%r260, %r261, %r262, %r263, %r264, %r265, %r266, %r267}, [%r259], %r241;
	add.s32 	%r268, %r240, 3840;
	wmma.load.a.sync.aligned.row.m16n16k16.shared.f16 	{%r269, %r270, %r271, %r272, %r273, %r274, %r275, %r276}, [%r268], %r241;
	add.s32 	%r277, %r240, 32;
	wmma.load.a.sync.aligned.row.m16n16k16.shared.f16 	{%r278, %r279, %r280, %r281, %r282, %r283, %r284, %r285}, [%r277], %r241;
	add.s32 	%r286, %r240, 1312;
	wmma.load.a.sync.aligned.row.m16n16k16.shared.f16 	{%r287, %r288, %r289, %r290, %r291, %r292, %r293, %r294}, [%r286], %r241;
	add.s32 	%r295, %r240, 2592;
	wmma.load.a.sync.aligned.row.m16n16k16.shared.f16 	{%r296, %r297, %r298, %r299, %r300, %r301, %r302, %r303}, [%r295], %r241;
	add.s32 	%r304, %r240, 3872;
	wmma.load.a.sync.aligned.row.m16n16k16.shared.f16 	{%r305, %r306, %r307, %r308, %r309, %r310, %r311, %r312}, [%r304], %r241;
	shl.b32 	%r313, %r224, 1;
	and.b32  	%r314, %r313, 1920;
	add.s32 	%r315, %r234, %r314;
	mov.b32 	%r316, 264;
	wmma.load.b.sync.aligned.row.m16n16k16.shared.f16 	{%r317, %r318, %r319, %r320, %r321, %r322, %r323, %r324}, [%r315], %r316;
	add.s32 	%r325, %r315, 32;
	wmma.load.b.sync.aligned.row.m16n16k16.shared.f16 	{%r326, %r327, %r328, %r329, %r330, %r331, %r332, %r333}, [%r325], %r316;
	add.s32 	%r334, %r315, 64;
	wmma.load.b.sync.aligned.row.m16n16k16.shared.f16 	{%r335, %r336, %r337, %r338, %r339, %r340, %r341, %r342}, [%r334], %r316;
	add.s32 	%r343, %r315, 96;
	wmma.load.b.sync.aligned.row.m16n16k16.shared.f16 	{%r344, %r345, %r346, %r347, %r348, %r349, %r350, %r351}, [%r343], %r316;
	add.s32 	%r352, %r315, 8448;
	wmma.load.b.sync.aligned.row.m16n16k16.shared.f16 	{%r353, %r354, %r355, %r356, %r357, %r358, %r359, %r360}, [%r352], %r316;
	add.s32 	%r361, %r315, 8480;
	wmma.load.b.sync.aligned.row.m16n16k16.shared.f16 	{%r362, %r363, %r364, %r365, %r366, %r367, %r368, %r369}, [%r361], %r316;
	add.s32 	%r370, %r315, 8512;
	wmma.load.b.sync.aligned.row.m16n16k16.shared.f16 	{%r371, %r372, %r373, %r374, %r375, %r376, %r377, %r378}, [%r370], %r316;
	add.s32 	%r379, %r315, 8544;
	wmma.load.b.sync.aligned.row.m16n16k16.shared.f16 	{%r380, %r381, %r382, %r383, %r384, %r385, %r386, %r387}, [%r379], %r316;
	wmma.mma.sync.aligned.row.row.m16n16k16.f16.f16 {%r388, %r389, %r390, %r391}, {%r242, %r243, %r244, %r245, %r246, %r247, %r248, %r249}, {%r317, %r318, %r319, %r320, %r321, %r322, %r323, %r324}, {%r602, %r601, %r600, %r599};
	wmma.mma.sync.aligned.row.row.m16n16k16.f16.f16 {%r602, %r601, %r600, %r599}, {%r278, %r279, %r280, %r281, %r282, %r283, %r284, %r285}, {%r353, %r354, %r355, %r356, %r357, %r358, %r359, %r360}, {%r388, %r389, %r390, %r391};
	wmma.mma.sync.aligned.row.row.m16n16k16.f16.f16 {%r392, %r393, %r394, %r395}, {%r242, %r243, %r244, %r245, %r246, %r247, %r248, %r249}, {%r326, %r327, %r328, %r329, %r330, %r331, %r332, %r333}, {%r598, %r597, %r596, %r595};
	wmma.mma.sync.aligned.row.row.m16n16k16.f16.f16 {%r598, %r597, %r596, %r595}, {%r278, %r279, %r280, %r281, %r282, %r283, %r284, %r285}, {%r362, %r363, %r364, %r365, %r366, %r367, %r368, %r369}, {%r392, %r393, %r394, %r395};
	wmma.mma.sync.aligned.row.row.m16n16k16.f16.f16 {%r396, %r397, %r398, %r399}, {%r242, %r243, %r244, %r245, %r246, %r247, %r248, %r249}, {%r335, %r336, %r337, %r338, %r339, %r340, %r341, %r342}, {%r594, %r593, %r592, %r591};
	wmma.mma.sync.aligned.row.row.m16n16k16.f16.f16 {%r594, %r593, %r592, %r591}, {%r278, %r279, %r280, %r281, %r282, %r283, %r284, %r285}, {%r371, %r372, %r373, %r374, %r375, %r376, %r377, %r378}, {%r396, %r397, %r398, %r399};
	wmma.mma.sync.aligned.row.row.m16n16k16.f16.f16 {%r400, %r401, %r402, %r403}, {%r242, %r243, %r244, %r245, %r246, %r247, %r248, %r249}, {%r344, %r345, %r346, %r347, %r348, %r349, %r350, %r351}, {%r590, %r589, %r588, %r587};
	wmma.mma.sync.aligned.row.row.m16n16k16.f16.f16 {%r590, %r589, %r588, %r587}, {%r278, %r279, %r280, %r281, %r282, %r283, %r284, %r285}, {%r380, %r381, %r382, %r383, %r384, %r385, %r386, %r387}, {%r400, %r401, %r402, %r403};
	wmma.mma.sync.aligned.row.row.m16n16k16.f16.f16 {%r404, %r405, %r406, %r407}, {%r251, %r252, %r253, %r254, %r255, %r256, %r257, %r258}, {%r317, %r318, %r319, %r320, %r321, %r322, %r323, %r324}, {%r586, %r585, %r584, %r583};
	wmma.mma.sync.aligned.row.row.m16n16k16.f16.f16 {%r586, %r585, %r584, %r583}, {%r287, %r288, %r289, %r290, %r291, %r292, %r293, %r294}, {%r353, %r354, %r355, %r356, %r357, %r358, %r359, %r360}, {%r404, %r405, %r406, %r407};
	wmma.mma.sync.aligned.row.row.m16n16k16.f16.f16 {%r408, %r409, %r410, %r411}, {%r251, %r252, %r253, %r254, %r255, %r256, %r257, %r258}, {%r326, %r327, %r328, %r329, %r330, %r331, %r332, %r333}, {%r582, %r581, %r580, %r579};
	wmma.mma.sync.aligned.row.row.m16n16k16.f16.f16 {%r582, %r581, %r580, %r579}, {%r287, %r288, %r289, %r290, %r291, %r292, %r293, %r294}, {%r362, %r363, %r364, %r365, %r366, %r367, %r368, %r369}, {%r408, %r409, %r410, %r411};
	wmma.mma.sync.aligned.row.row.m16n16k16.f16.f16 {%r412, %r413, %r414, %r415}, {%r251, %r252, %r253, %r254, %r255, %r256, %r257, %r258}, {%r335, %r336, %r337, %r338, %r339, %r340, %r341, %r342}, {%r578, %r577, %r576, %r575};
	wmma.mma.sync.aligned.row.row.m16n16k16.f16.f16 {%r578, %r577, %r576, %r575}, {%r287, %r288, %r289, %r290, %r291, %r292, %r293, %r294}, {%r371, %r372, %r373, %r374, %r375, %r376, %r377, %r378}, {%r412, %r413, %r414, %r415};
	wmma.mma.sync.aligned.row.row.m16n16k16.f16.f16 {%r416, %r417, %r418, %r419}, {%r251, %r252, %r253, %r254, %r255, %r256, %r257, %r258}, {%r344, %r345, %r346, %r347, %r348, %r349, %r350, %r351}, {%r574, %r573, %r572, %r571};
	wmma.mma.sync.aligned.row.row.m16n16k16.f16.f16 {%r574, %r573, %r572, %r571}, {%r287, %r288, %r289, %r290, %r291, %r292, %r293, %r294}, {%r380, %r381, %r382, %r383, %r384, %r385, %r386, %r387}, {%r416, %r417, %r418, %r419};
	wmma.mma.sync.aligned.row.row.m16n16k16.f16.f16 {%r420, %r421, %r422, %r423}, {%r260, %r261, %r262, %r263, %r264, %r265, %r266, %r267}, {%r317, %r318, %r319, %r320, %r321, %r322, %r323, %r324}, {%r570, %r569, %r568, %r567};
	wmma.mma.sync.aligned.row.row.m16n16k16.f16.f16 {%r570, %r569, %r568, %r567}, {%r296, %r297, %r298, %r299, %r300, %r301, %r302, %r303}, {%r353, %r354, %r355, %r356, %r357, %r358, %r359, %r360}, {%r420, %r421, %r422, %r423};
	wmma.mma.sync.aligned.row.row.m16n16k16.f16.f16 {%r424, %r425, %r426, %r427}, {%r260, %r261, %r262, %r263, %r264, %r265, %r266, %r267}, {%r326, %r327, %r328, %r329, %r330, %r331, %r332, %r333}, {%r566, %r565, %r564, %r563};
	wmma.mma.sync.aligned.row.row.m16n16k16.f16.f16 {%r566, %r565, %r564, %r563}, {%r296, %r297, %r298, %r299, %r300, %r301, %r302, %r303}, {%r362, %r363, %r364, %r365, %r366, %r367, %r368, %r369}, {%r424, %r425, %r426, %r427};
	wmma.mma.sync.aligned.row.row.m16n16k16.f16.f16 {%r428, %r429, %r430, %r431}, {%r260, %r261, %r262, %r263, %r264, %r265, %r266, %r267}, {%r335, %r336, %r337, %r338, %r339, %r340, %r341, %r342}, {%r562, %r561, %r560, %r559};
	wmma.mma.sync.aligned.row.row.m16n16k16.f16.f16 {%r562, %r561, %r560, %r559}, {%r296, %r297, %r298, %r299, %r300, %r301, %r302, %r303}, {%r371, %r372, %r373, %r374, %r375, %r376, %r377, %r378}, {%r428, %r429, %r430, %r431};
	wmma.mma.sync.aligned.row.row.m16n16k16.f16.f16 {%r432, %r433, %r434, %r435}, {%r260, %r261, %r262, %r263, %r264, %r265, %r266, %r267}, {%r344, %r345, %r346, %r347, %r348, %r349, %r350, %r351}, {%r558, %r557, %r556, %r555};
	wmma.mma.sync.aligned.row.row.m16n16k16.f16.f16 {%r558, %r557, %r556, %r555}, {%r296, %r297, %r298, %r299, %r300, %r301, %r302, %r303}, {%r380, %r381, %r382, %r383, %r384, %r385, %r386, %r387}, {%r432, %r433, %r434, %r435};
	wmma.mma.sync.aligned.row.row.m16n16k16.f16.f16 {%r436, %r437, %r438, %r439}, {%r269, %r270, %r271, %r272, %r273, %r274, %r275, %r276}, {%r317, %r318, %r319, %r320, %r321, %r322, %r323, %r324}, {%r554, %r553, %r552, %r551};
	wmma.mma.sync.aligned.row.row.m16n16k16.f16.f16 {%r554, %r553, %r552, %r551}, {%r305, %r306, %r307, %r308, %r309, %r310, %r311, %r312}, {%r353, %r354, %r355, %r356, %r357, %r358, %r359, %r360}, {%r436, %r437, %r438, %r439};
	wmma.mma.sync.aligned.row.row.m16n16k16.f16.f16 {%r440, %r441, %r442, %r443}, {%r269, %r270, %r271, %r272, %r273, %r274, %r275, %r276}, {%r326, %r327, %r328, %r329, %r330, %r331, %r332, %r333}, {%r550, %r549, %r548, %r547};
	wmma.mma.sync.aligned.row.row.m16n16k16.f16.f16 {%r550, %r549, %r548, %r547}, {%r305, %r306, %r307, %r308, %r309, %r310, %r311, %r312}, {%r362, %r363, %r364, %r365, %r366, %r367, %r368, %r369}, {%r440, %r441, %r442, %r443};
	wmma.mma.sync.aligned.row.row.m16n16k16.f16.f16 {%r444, %r445, %r446, %r447}, {%r269, %r270, %r271, %r272, %r273, %r274, %r275, %r276}, {%r335, %r336, %r337, %r338, %r339, %r340, %r341, %r342}, {%r546, %r545, %r544, %r543};
	wmma.mma.sync.aligned.row.row.m16n16k16.f16.f16 {%r546, %r545, %r544, %r543}, {%r305, %r306, %r307, %r308, %r309, %r310, %r311, %r312}, {%r371, %r372, %r373, %r374, %r375, %r376, %r377, %r378}, {%r444, %r445, %r446, %r447};
	wmma.mma.sync.aligned.row.row.m16n16k16.f16.f16 {%r448, %r449, %r450, %r451}, {%r269, %r270, %r271, %r272, %r273, %r274, %r275, %r276}, {%r344, %r345, %r346, %r347, %r348, %r349, %r350, %r351}, {%r542, %r541, %r540, %r539};
	wmma.mma.sync.aligned.row.row.m16n16k16.f16.f16 {%r542, %r541, %r540, %r539}, {%r305, %r306, %r307, %r308, %r309, %r310, %r311, %r312}, {%r380, %r381, %r382, %r383, %r384, %r385, %r386, %r387}, {%r448, %r449, %r450, %r451};
	bar.sync 	0;
	add.s32 	%r474, %r474, 1;
	setp.ne.s32 	%p2, %r474, 0;
	shl.b32 	%r452, %r470, 5;
	add.s32 	%r473, %r473, %r452;
	add.s64 	%rd43, %rd43, 64;
	add.s32 	%r472, %r472, 32;
	@%p2 bra 	$L__BB0_2;
$L__BB0_3:
	ld.param.u32 	%r471, [_Z7myHGEMMP6__halfS0_S0_iii_param_4];
	ld.param.u64 	%rd42, [_Z7myHGEMMP6__halfS0_S0_iii_param_2];
	cvta.to.global.u64 	%rd19, %rd42;
	mov.u32 	%r453, %tid.x;
	shl.b32 	%r454, %r453, 1;
	and.b32  	%r455, %r454, 64;
	mov.u32 	%r456, %ctaid.y;
	shl.b32 	%r457, %r456, 7;
	or.b32  	%r458, %r455, %r457;
	and.b32  	%r459, %r453, 960;
	mov.u32 	%r460, %ctaid.x;
	shl.b32 	%r461, %r460, 8;
	add.s32 	%r462, %r461, %r459;
	mad.lo.s32 	%r463, %r458, %r471, %r462;
	mul.wide.s32 	%rd20, %r463, 2;
	add.s64 	%rd21, %rd19, %rd20;
	wmma.store.d.sync.aligned.row.m16n16k16.global.f16 	[%rd21], {%r602, %r601, %r600, %r599}, %r471;
	add.s64 	%rd22, %rd21, 32;
	wmma.store.d.sync.aligned.row.m16n16k16.global.f16 	[%rd22], {%r598, %r597, %r596, %r595}, %r471;
	add.s64 	%rd23, %rd21, 64;
	wmma.store.d.sync.aligned.row.m16n16k16.global.f16 	[%rd23], {%r594, %r593, %r592, %r591}, %r471;
	add.s64 	%rd24, %rd21, 96;
	wmma.store.d.sync.aligned.row.m16n16k16.global.f16 	[%rd24], {%r590, %r589, %r588, %r587}, %r471;
	shl.b32 	%r464, %r471, 4;
	add.s32 	%r465, %r463, %r464;
	mul.wide.s32 	%rd25, %r465, 2;
	add.s64 	%rd26, %rd19, %rd25;
	wmma.store.d.sync.aligned.row.m16n16k16.global.f16 	[%rd26], {%r586, %r585, %r584, %r583}, %r471;
	add.s64 	%rd27, %rd26, 32;
	wmma.store.d.sync.aligned.row.m16n16k16.global.f16 	[%rd27], {%r582, %r581, %r580, %r579}, %r471;
	add.s64 	%rd28, %rd26, 64;
	wmma.store.d.sync.aligned.row.m16n16k16.global.f16 	[%rd28], {%r578, %r577, %r576, %r575}, %r471;
	add.s64 	%rd29, %rd26, 96;
	wmma.store.d.sync.aligned.row.m16n16k16.global.f16 	[%rd29], {%r574, %r573, %r572, %r571}, %r471;
	shl.b32 	%r466, %r471, 5;
	add.s32 	%r467, %r463, %r466;
	mul.wide.s32 	%rd30, %r467, 2;
	add.s64 	%rd31, %rd19, %rd30;
	wmma.store.d.sync.aligned.row.m16n16k16.global.f16 	[%rd31], {%r570, %r569, %r568, %r567}, %r471;
	add.s64 	%rd32, %rd31, 32;
	wmma.store.d.sync.aligned.row.m16n16k16.global.f16 	[%rd32], {%r566, %r565, %r564, %r563}, %r471;
	add.s64 	%rd33, %rd31, 64;
	wmma.store.d.sync.aligned.row.m16n16k16.global.f16 	[%rd33], {%r562, %r561, %r560, %r559}, %r471;
	add.s64 	%rd34, %rd31, 96;
	wmma.store.d.sync.aligned.row.m16n16k16.global.f16 	[%rd34], {%r558, %r557, %r556, %r555}, %r471;
	add.s32 	%r468, %r467, %r464;
	mul.wide.s32 	%rd35, %r468, 2;
	add.s64 	%rd36, %rd19, %rd35;
	wmma.store.d.sync.aligned.row.m16n16k16.global.f16 	[%rd36], {%r554, %r553, %r552, %r551}, %r471;
	add.s64 	%rd37, %rd36, 32;
	wmma.store.d.sync.aligned.row.m16n16k16.global.f16 	[%rd37], {%r550, %r549, %r548, %r547}, %r471;
	add.s64 	%rd38, %rd36, 64;
	wmma.store.d.sync.aligned.row.m16n16k16.global.f16 	[%rd38], {%r546, %r545, %r544, %r543}, %r471;
	add.s64 	%rd39, %rd36, 96;
	wmma.store.d.sync.aligned.row.m16n16k16.global.f16 	[%rd39], {%r542, %r541, %r540, %r539}, %r471;
	ret;

}


// ===== COMPILED SASS (sm_100) =====

	.target	sm_100

	.elftype	@"ET_EXEC"


//--------------------- .note.nv.tkinfo           --------------------------
	.section	.note.nv.tkinfo,"",@"SHT_NOTE"
	.sectionflags	@"SHF_NOTE_NV_TKINFO"
	.tkinfo
        /*0018*/ 	.word	0x00000002
        /*0030*/ 	.string	""
        /*0030*/ 	.string	"ptxas"
        /*0030*/ 	.string	"Cuda compilation tools, release 13.0, V13.0.88"
        /*0030*/ 	.string	"Build cuda_13.0.r13.0/compiler.36424714_0"
        /*0030*/ 	.string	"-arch sm_100 -m 64 "



//--------------------- .note.nv.cuinfo           --------------------------
	.section	.note.nv.cuinfo,"",@"SHT_NOTE"
	.sectionflags	@"SHF_NOTE_NV_CUINFO"
        /*0018*/ 	.short	0x0002
        /*001a*/ 	.short	0x0064
        /*001c*/ 	.short	0x0082
	.zero		2


//--------------------- .nv.info                  --------------------------
	.section	.nv.info,"",@"SHT_CUDA_INFO"
	.align	4


	//----- nvinfo : EIATTR_REGCOUNT
	.align		4
        /*0000*/ 	.byte	0x04, 0x2f
        /*0002*/ 	.short	(.L_1 - .L_0)
	.align		4
.L_0:
        /*0004*/ 	.word	index@(_Z7myHGEMMP6__halfS0_S0_iii)
        /*0008*/ 	.word	0x0000007c


	//----- nvinfo : EIATTR_FRAME_SIZE
	.align		4
.L_1:
        /*000c*/ 	.byte	0x04, 0x11
        /*000e*/ 	.short	(.L_3 - .L_2)
	.align		4
.L_2:
        /*0010*/ 	.word	index@(_Z7myHGEMMP6__halfS0_S0_iii)
        /*0014*/ 	.word	0x00000000


	//----- nvinfo : EIATTR_MIN_STACK_SIZE
	.align		4
.L_3:
        /*0018*/ 	.byte	0x04, 0x12
        /*001a*/ 	.short	(.L_5 - .L_4)
	.align		4
.L_4:
        /*001c*/ 	.word	index@(_Z7myHGEMMP6__halfS0_S0_iii)
        /*0020*/ 	.word	0x00000000
.L_5:


//--------------------- .nv.compat                --------------------------
	.section	.nv.compat,"",@"SHT_CUDA_COMPAT_INFO"
	.align	4
        /*0000*/ 	.byte	0x02, 0x09, 0x00, 0x00, 0x02, 0x02, 0x01, 0x00, 0x02, 0x05, 0x05, 0x00, 0x03, 0x07, 0x01, 0x01
        /*0010*/ 	.byte	0x02, 0x03, 0x00, 0x00, 0x02, 0x06, 0x01, 0x00, 0x04, 0x0b, 0x08, 0x00, 0x09, 0x00, 0x00, 0x00
        /*0020*/ 	.byte	0x00, 0x00, 0x00, 0x00


//--------------------- .nv.info._Z7myHGEMMP6__halfS0_S0_iii --------------------------
	.section	.nv.info._Z7myHGEMMP6__halfS0_S0_iii,"",@"SHT_CUDA_INFO"
	.sectionflags	@""
	.align	4


	//----- nvinfo : EIATTR_CUDA_API_VERSION
	.align		4
        /*0000*/ 	.byte	0x04, 0x37
        /*0002*/ 	.short	(.L_7 - .L_6)
.L_6:
        /*0004*/ 	.word	0x00000082


	//----- nvinfo : EIATTR_KPARAM_INFO
	.align		4
.L_7:
        /*0008*/ 	.byte	0x04, 0x17
        /*000a*/ 	.short	(.L_9 - .L_8)
.L_8:
        /*000c*/ 	.word	0x00000000
        /*0010*/ 	.short	0x0005
        /*0012*/ 	.short	0x0020
        /*0014*/ 	.byte	0x00, 0xf0, 0x11, 0x00


	//----- nvinfo : EIATTR_KPARAM_INFO
	.align		4
.L_9:
        /*0018*/ 	.byte	0x04, 0x17
        /*001a*/ 	.short	(.L_11 - .L_10)
.L_10:
        /*001c*/ 	.word	0x00000000
        /*0020*/ 	.short	0x0004
        /*0022*/ 	.short	0x001c
        /*0024*/ 	.byte	0x00, 0xf0, 0x11, 0x00


	//----- nvinfo : EIATTR_KPARAM_INFO
	.align		4
.L_11:
        /*0028*/ 	.byte	0x04, 0x17
        /*002a*/ 	.short	(.L_13 - .L_12)
.L_12:
        /*002c*/ 	.word	0x00000000
        /*0030*/ 	.short	0x0003
        /*0032*/ 	.short	0x0018
        /*0034*/ 	.byte	0x00, 0xf0, 0x11, 0x00


	//----- nvinfo : EIATTR_KPARAM_INFO
	.align		4
.L_13:
        /*0038*/ 	.byte	0x04, 0x17
        /*003a*/ 	.short	(.L_15 - .L_14)
.L_14:
        /*003c*/ 	.word	0x00000000
        /*0040*/ 	.short	0x0002
        /*0042*/ 	.short	0x0010
        /*0044*/ 	.byte	0x00, 0xf5, 0x21, 0x00


	//----- nvinfo : EIATTR_KPARAM_INFO
	.align		4
.L_15:
        /*0048*/ 	.byte	0x04, 0x17
        /*004a*/ 	.short	(.L_17 - .L_16)
.L_16:
        /*004c*/ 	.word	0x00000000
        /*0050*/ 	.short	0x0001
        /*0052*/ 	.short	0x0008
        /*0054*/ 	.byte	0x00, 0xf5, 0x21, 0x00


	//----- nvinfo : EIATTR_KPARAM_INFO
	.align		4
.L_17:
        /*0058*/ 	.byte	0x04, 0x17
        /*005a*/ 	.short	(.L_19 - .L_18)
.L_18:
        /*005c*/ 	.word	0x00000000
        /*0060*/ 	.short	0x0000
        /*0062*/ 	.short	0x0000
        /*0064*/ 	.byte	0x00, 0xf5, 0x21, 0x00


	//----- nvinfo : EIATTR_SPARSE_MMA_MASK
	.align		4
.L_19:
        /*0068*/ 	.byte	0x03, 0x50
        /*006a*/ 	.short	0x0000


	//----- nvinfo : EIATTR_WMMA_USED
	.align		4
        /*006c*/ 	.byte	0x01, 0x2b
	.zero		2


	//----- nvinfo : EIATTR_MAXREG_COUNT
	.align		4
        /*0070*/ 	.byte	0x03, 0x1b
        /*0072*/ 	.short	0x00ff


	//----- nvinfo : EIATTR_NUM_BARRIERS
	.align		4
        /*0074*/ 	.byte	0x02, 0x4c
        /*0076*/ 	.byte	0x01
	.zero		1


	//----- nvinfo : EIATTR_MERCURY_ISA_VERSION
	.align		4
        /*0078*/ 	.byte	0x03, 0x5f
        /*007a*/ 	.short	0x0101


	//----- nvinfo : EIATTR_VRC_CTA_INIT_COUNT
	.align		4
        /*007c*/ 	.byte	0x02, 0x4a
	.zero		1
	.zero		1


	//----- nvinfo : EIATTR_EXIT_INSTR_OFFSETS
	.align		4
        /*0080*/ 	.byte	0x04, 0x1c
        /*0082*/ 	.short	(.L_21 - .L_20)


	//   ....[0]....
.L_20:
        /*0084*/ 	.word	0x00001600


	//----- nvinfo : EIATTR_CBANK_PARAM_SIZE
	.align		4
.L_21:
        /*0088*/ 	.byte	0x03, 0x19
        /*008a*/ 	.short	0x0024


	//----- nvinfo : EIATTR_PARAM_CBANK
	.align		4
        /*008c*/ 	.byte	0x04, 0x0a
        /*008e*/ 	.short	(.L_23 - .L_22)
	.align		4
.L_22:
        /*0090*/ 	.word	index@(.nv.constant0._Z7myHGEMMP6__halfS0_S0_iii)
        /*0094*/ 	.short	0x0380
        /*0096*/ 	.short	0x0024


	//----- nvinfo : EIATTR_SW_WAR
	.align		4
.L_23:
        /*0098*/ 	.byte	0x04, 0x36
        /*009a*/ 	.short	(.L_25 - .L_24)
.L_24:
        /*009c*/ 	.word	0x00000008
.L_25:


//--------------------- .nv.callgraph             --------------------------
	.section	.nv.callgraph,"",@"SHT_CUDA_CALLGRAPH"
	.align	4
	.sectionentsize	8
	.align		4
        /*0000*/ 	.word	0x00000000
	.align		4
        /*0004*/ 	.word	0xffffffff
	.align		4
        /*0008*/ 	.word	0x00000000
	.align		4
        /*000c*/ 	.word	0xfffffffe
	.align		4
        /*0010*/ 	.word	0x00000000
	.align		4
        /*0014*/ 	.word	0xfffffffd
	.align		4
        /*0018*/ 	.word	0x00000000
	.align		4
        /*001c*/ 	.word	0xfffffffc


//--------------------- .text._Z7myHGEMMP6__halfS0_S0_iii --------------------------
	.section	.text._Z7myHGEMMP6__halfS0_S0_iii,"ax",@progbits
	.align	128
        .global         _Z7myHGEMMP6__halfS0_S0_iii
        .type           _Z7myHGEMMP6__halfS0_S0_iii,@function
        .size           _Z7myHGEMMP6__halfS0_S0_iii,(.L_x_3 - _Z7myHGEMMP6__halfS0_S0_iii)
        .other          _Z7myHGEMMP6__halfS0_S0_iii,@"STO_CUDA_ENTRY STV_DEFAULT"
_Z7myHGEMMP6__halfS0_S0_iii:
.text._Z7myHGEMMP6__halfS0_S0_iii:
[----:B------:R-:W-:Y:S01]  /*0000*/  LDC R1, c[0x0][0x37c] ;  /* 0x0000df00ff017b82 */ /* 0x000fe20000000800 */
[----:B------:R-:W0:Y:S01]  /*0010*/  LDCU UR5, c[0x0][0x3a0] ;  /* 0x00007400ff0577ac */ /* 0x000e220008000800 */
[----:B------:R-:W1:Y:S01]  /*0020*/  S2R R110, SR_CTAID.X ;  /* 0x00000000006e7919 */ /* 0x000e620000002500 */
[----:B------:R-:W-:Y:S02]  /*0030*/  CS2R R84, SRZ ;  /* 0x0000000000547805 */ /* 0x000fe4000001ff00 */
[----:B------:R-:W-:Y:S02]  /*0040*/  CS2R R82, SRZ ;  /* 0x0000000000527805 */ /* 0x000fe4000001ff00 */
[----:B------:R-:W-:Y:S01]  /*0050*/  CS2R R4, SRZ ;  /* 0x0000000000047805 */ /* 0x000fe2000001ff00 */
[----:B------:R-:W2:Y:S01]  /*0060*/  S2R R109, SR_CTAID.Y ;  /* 0x00000000006d7919 */ /* 0x000ea20000002600 */
[----:B------:R-:W-:Y:S02]  /*0070*/  CS2R R88, SRZ ;  /* 0x0000000000587805 */ /* 0x000fe4000001ff00 */
[----:B------:R-:W-:-:S02]  /*0080*/  CS2R R96, SRZ ;  /* 0x0000000000607805 */ /* 0x000fc4000001ff00 */
[----:B------:R-:W-:Y:S01]  /*0090*/  CS2R R94, SRZ ;  /* 0x00000000005e7805 */ /* 0x000fe2000001ff00 */
[----:B------:R-:W3:Y:S01]  /*00a0*/  S2R R108, SR_TID.X ;  /* 0x00000000006c7919 */ /* 0x000ee20000002100 */
[----:B------:R-:W-:Y:S02]  /*00b0*/  CS2R R92, SRZ ;  /* 0x00000000005c7805 */ /* 0x000fe4000001ff00 */
[----:B------:R-:W-:Y:S02]  /*00c0*/  CS2R R90, SRZ ;  /* 0x00000000005a7805 */ /* 0x000fe4000001ff00 */
[----:B------:R-:W-:Y:S02]  /*00d0*/  CS2R R86, SRZ ;  /* 0x0000000000567805 */ /* 0x000fe4000001ff00 */
[----:B------:R-:W-:Y:S02]  /*00e0*/  CS2R R6, SRZ ;  /* 0x0000000000067805 */ /* 0x000fe4000001ff00 */
[----:B------:R-:W-:-:S02]  /*00f0*/  CS2R R8, SRZ ;  /* 0x0000000000087805 */ /* 0x000fc4000001ff00 */
[----:B------:R-:W-:Y:S02]  /*0100*/  CS2R R10, SRZ ;  /* 0x00000000000a7805 */ /* 0x000fe4000001ff00 */
[----:B------:R-:W-:Y:S02]  /*0110*/  CS2R R12, SRZ ;  /* 0x00000000000c7805 */ /* 0x000fe4000001ff00 */
[----:B------:R-:W-:Y:S01]  /*0120*/  CS2R R14, SRZ ;  /* 0x00000000000e7805 */ /* 0x000fe2000001ff00 */
[----:B0-----:R-:W-:Y:S01]  /*0130*/  UISETP.GE.AND UP0, UPT, UR5, 0x20, UPT ;  /* 0x000000200500788c */ /* 0x001fe2000bf06270 */
[----:B------:R-:W-:Y:S02]  /*0140*/  CS2R R16, SRZ ;  /* 0x0000000000107805 */ /* 0x000fe4000001ff00 */
[----:B------:R-:W-:Y:S02]  /*0150*/  CS2R R18, SRZ ;  /* 0x0000000000127805 */ /* 0x000fe4000001ff00 */
[----:B------:R-:W-:-:S02]  /*0160*/  CS2R R20, SRZ ;  /* 0x0000000000147805 */ /* 0x000fc4000001ff00 */
[----:B------:R-:W-:Y:S02]  /*0170*/  CS2R R22, SRZ ;  /* 0x0000000000167805 */ /* 0x000fe4000001ff00 */
[----:B------:R-:W-:Y:S02]  /*0180*/  CS2R R24, SRZ ;  /* 0x0000000000187805 */ /* 0x000fe4000001ff00 */
[----:B------:R-:W-:Y:S02]  /*0190*/  CS2R R26, SRZ ;  /* 0x00000000001a7805 */ /* 0x000fe4000001ff00 */
        /* <DEDUP_REMOVED lines=12> */
[----:B------:R-:W0:Y:S01]  /*0260*/  LDCU.64 UR6, c[0x0][0x358] ;  /* 0x00006b00ff0677ac */ /* 0x000e220008000a00 */
[----:B-123--:R-:W-:Y:S05]  /*0270*/  BRA.U !UP0, `(.L_x_0) ;  /* 0x0000000d085c7547 */ /* 0x00efea000b800000 */
[--C-:B------:R-:W-:Y:S01]  /*0280*/  SHF.R.U32.HI R114, RZ, 0x1, R108.reuse ;  /* 0x00000001ff727819 */ /* 0x100fe2000001166c */
[----:B------:R-:W-:Y:S01]  /*0290*/  IMAD.SHL.U32 R2, R108, 0x8, RZ ;  /* 0x000000086c027824 */ /* 0x000fe200078e00ff */
[----:B------:R-:W1:Y:S01]  /*02a0*/  LDC.64 R120, c[0x0][0x380] ;  /* 0x0000e000ff787b82 */ /* 0x000e620000000a00 */
[----:B------:R-:W-:Y:S01]  /*02b0*/  USHF.R.S32.HI UR4, URZ, 0x1f, UR5 ;  /* 0x0000001fff047899 */ /* 0x000fe20008011405 */
[----:B------:R-:W-:Y:S01]  /*02c0*/  LOP3.LUT R114, R114, 0x1fe, RZ, 0xc0, !PT ;  /* 0x000001fe72727812 */ /* 0x000fe200078ec0ff */
[----:B------:R-:W-:Y:S01]  /*02d0*/  IMAD.MOV.U32 R84, RZ, RZ, RZ ;  /* 0x000000ffff547224 */ /* 0x000fe200078e00ff */
[C---:B------:R-:W-:Y:S01]  /*02e0*/  LOP3.LUT R0, R2.reuse, 0x18, RZ, 0xc0, !PT ;  /* 0x0000001802007812 */ /* 0x040fe200078ec0ff */
[----:B------:R-:W-:Y:S01]  /*02f0*/  ULEA.HI UR4, UR4, UR5, URZ, 0x5 ;  /* 0x0000000504047291 */ /* 0x000fe2000f8f28ff */
[----:B------:R-:W-:Y:S01]  /*0300*/  SHF.R.U32.HI R113, RZ, 0x3, R108 ;  /* 0x00000003ff717819 */ /* 0x000fe2000001166c */
[----:B------:R-:W-:Y:S01]  /*0310*/  IMAD R3, R109, 0x80, R114 ;  /* 0x000000806d037824 */ /* 0x000fe200078e0272 */
[----:B------:R-:W-:Y:S01]  /*0320*/  LOP3.LUT R49, R2, 0xf8, RZ, 0xc0, !PT ;  /* 0x000000f802317812 */ /* 0x000fe200078ec0ff */
[----:B------:R-:W-:Y:S01]  /*0330*/  USHF.R.S32.HI UR4, URZ, 0x5, UR4 ;  /* 0x00000005ff047899 */ /* 0x000fe20008011404 */
[----:B------:R-:W-:Y:S01]  /*0340*/  LOP3.LUT R113, R113, 0x7c, RZ, 0xc0, !PT ;  /* 0x0000007c71717812 */ /* 0x000fe200078ec0ff */
[----:B------:R-:W-:Y:S01]  /*0350*/  IMAD R51, R3, UR5, R0 ;  /* 0x0000000503337c24 */ /* 0x000fe2000f8e0200 */
[----:B------:R-:W-:Y:S01]  /*0360*/  CS2R R82, SRZ ;  /* 0x0000000000527805 */ /* 0x000fe2000001ff00 */
[----:B------:R-:W2:Y:S01]  /*0370*/  LDC R0, c[0x0][0x39c] ;  /* 0x0000e700ff007b82 */ /* 0x000ea20000000800 */
[----:B------:R-:W-:Y:S01]  /*0380*/  IMAD R49, R110, 0x100, R49 ;  /* 0x000001006e317824 */ /* 0x000fe200078e0231 */
        /* <DEDUP_REMOVED lines=8> */
[----:B------:R-:W-:Y:S01]  /*0410*/  CS2R R8, SRZ ;  /* 0x0000000000087805 */ /* 0x000fe2000001ff00 */
[----:B-1----:R-:W-:Y:S01]  /*0420*/  IMAD.WIDE.U32 R106, R51, 0x2, R120 ;  /* 0x00000002336a7825 */ /* 0x002fe200078e0078 */
        /* <DEDUP_REMOVED lines=20> */
[----:B------:R-:W-:Y:S01]  /*0570*/  CS2R R80, SRZ ;  /* 0x0000000000507805 */ /* 0x000fe2000001ff00 */
[----:B--2---:R-:W-:Y:S01]  /*0580*/  IMAD R111, R113, R0, R49 ;  /* 0x00000000716f7224 */ /* 0x004fe200078e0231 */
[----:B------:R-:W-:Y:S01]  /*0590*/  UIADD3 UR4, UPT, UPT, -UR4, URZ, URZ ;  /* 0x000000ff04047290 */ /* 0x000fe2000fffe1ff */
[----:B------:R-:W-:-:S11]  /*05a0*/  VIADD R112, R51, UR5 ;  /* 0x0000000533707c36 */ /* 0x000fd60008000000 */
.L_x_1:
[----:B------:R-:W1:Y:S01]  /*05b0*/  LDC.64 R56, c[0x0][0x388] ;  /* 0x0000e200ff387b82 */ /* 0x000e620000000a00 */
[----:B------:R-:W-:Y:S01]  /*05c0*/  IMAD.WIDE.U32 R52, R112, 0x2, R120 ;  /* 0x0000000270347825 */ /* 0x000fe200078e0078 */
[----:B0-----:R0:W2:Y:S05]  /*05d0*/  LDG.E.128.CONSTANT R48, desc[UR6][R106.64] ;  /* 0x000000066a307981 */ /* 0x0010aa000c1e9d00 */
[----:B------:R-:W3:Y:S01]  /*05e0*/  LDG.E.128.CONSTANT R52, desc[UR6][R52.64] ;  /* 0x0000000634347981 */ /* 0x000ee2000c1e9d00 */
[----:B-1----:R-:W-:-:S04]  /*05f0*/  IMAD.WIDE R56, R111, 0x2, R56 ;  /* 0x000000026f387825 */ /* 0x002fc800078e0238 */
[C---:B------:R-:W-:Y:S02]  /*0600*/  IMAD.WIDE R60, R0.reuse, 0x2, R56 ;  /* 0x00000002003c7825 */ /* 0x040fe400078e0238 */
[----:B------:R-:W4:Y:S02]  /*0610*/  LDG.E.128.CONSTANT R56, desc[UR6][R56.64] ;  /* 0x0000000638387981 */ /* 0x000f24000c1e9d00 */
[C---:B------:R-:W-:Y:S02]  /*0620*/  IMAD.WIDE R64, R0.reuse, 0x2, R60 ;  /* 0x0000000200407825 */ /* 0x040fe400078e023c */
[----:B------:R-:W5:Y:S02]  /*0630*/  LDG.E.128.CONSTANT R60, desc[UR6][R60.64] ;  /* 0x000000063c3c7981 */ /* 0x000f64000c1e9d00 */
[----:B------:R-:W-:Y:S02]  /*0640*/  IMAD.WIDE R68, R0, 0x2, R64 ;  /* 0x0000000200447825 */ /* 0x000fe400078e0240 */
[----:B------:R-:W5:Y:S04]  /*0650*/  LDG.E.128.CONSTANT R64, desc[UR6][R64.64] ;  /* 0x0000000640407981 */ /* 0x000f68000c1e9d00 */
[----:B------:R-:W5:Y:S01]  /*0660*/  LDG.E.128.CONSTANT R68, desc[UR6][R68.64] ;  /* 0x0000000644447981 */ /* 0x000f62000c1e9d00 */
[----:B------:R-:W1:Y:S01]  /*0670*/  S2R R78, SR_LANEID ;  /* 0x00000000004e7919 */ /* 0x000e620000000000 */
[----:B------:R-:W0:Y:S01]  /*0680*/  S2R R77, SR_CgaCtaId ;  /* 0x00000000004d7919 */ /* 0x000e220000008800 */
[----:B------:R-:W-:-:S05]  /*0690*/  MOV R72, 0x400 ;  /* 0x0000040000487802 */ /* 0x000fca0000000f00 */
[----:B------:R-:W-:Y:S01]  /*06a0*/  VIADD R74, R72, 0x2800 ;  /* 0x00002800484a7836 */ /* 0x000fe20000000000 */
[----:B-1----:R-:W-:Y:S02]  /*06b0*/  SHF.R.U32.HI R73, RZ, 0x3, R78 ;  /* 0x00000003ff497819 */ /* 0x002fe4000001164e */
[----:B------:R-:W-:-:S03]  /*06c0*/  LOP3.LUT R75, R78, 0x7, RZ, 0xc0, !PT ;  /* 0x000000074e4b7812 */ /* 0x000fc600078ec0ff */
[----:B------:R-:W-:Y:S01]  /*06d0*/  IMAD.SHL.U32 R76, R73, 0x8, RZ ;  /* 0x00000008494c7824 */ /* 0x000fe200078e00ff */
[C---:B0-----:R-:W-:Y:S01]  /*06e0*/  LEA R73, R77.reuse, R72, 0x18 ;  /* 0x000000484d497211 */ /* 0x041fe200078ec0ff */
[----:B------:R-:W-:Y:S01]  /*06f0*/  IMAD.SHL.U32 R72, R108, 0x10, RZ ;  /* 0x000000106c487824 */ /* 0x000fe200078e00ff */
[----:B------:R-:W-:Y:S02]  /*0700*/  LEA R74, R77, R74, 0x18 ;  /* 0x0000004a4d4a7211 */ /* 0x000fe400078ec0ff */
[----:B------:R-:W-:Y:S02]  /*0710*/  LOP3.LUT R117, R76, 0x8, R75, 0xe2, !PT ;  /* 0x000000084c757812 */ /* 0x000fe400078ee24b */
[----:B------:R-:W-:Y:S02]  /*0720*/  SHF.R.U32.HI R76, RZ, 0x5, R108 ;  /* 0x00000005ff4c7819 */ /* 0x000fe4000001166c */
[C---:B------:R-:W-:Y:S02]  /*0730*/  LOP3.LUT R75, R72.reuse, 0x30, RZ, 0xc0, !PT ;  /* 0x00000030484b7812 */ /* 0x040fe400078ec0ff */
[----:B------:R-:W-:Y:S01]  /*0740*/  LOP3.LUT R77, R72, 0x1f0, RZ, 0xc0, !PT ;  /* 0x000001f0484d7812 */ /* 0x000fe200078ec0ff */
[----:B------:R-:W-:Y:S01]  /*0750*/  IMAD R72, R114, 0x50, R73 ;  /* 0x0000005072487824 */ /* 0x000fe200078e0249 */
[----:B------:R-:W-:Y:S01]  /*0760*/  LOP3.LUT R116, R76, 0x1, RZ, 0xc0, !PT ;  /* 0x000000014c747812 */ /* 0x000fe200078ec0ff */
[----:B------:R-:W-:-:S02]  /*0770*/  IMAD R76, R113, 0x210, R74 ;  /* 0x00000210714c7824 */ /* 0x000fc400078e024a */
[----:B------:R-:W-:Y:S02]  /*0780*/  IMAD.IADD R72, R72, 0x1, R75 ;  /* 0x0000000148487824 */ /* 0x000fe400078e024b */
[----:B------:R-:W-:Y:S01]  /*0790*/  IMAD.IADD R76, R76, 0x1, R77 ;  /* 0x000000014c4c7824 */ /* 0x000fe200078e024d */
[----:B------:R-:W-:Y:S01]  /*07a0*/  SHF.R.U32.HI R78, RZ, 0x4, R78 ;  /* 0x00000004ff4e7819 */ /* 0x000fe2000001164e */
[----:B------:R-:W-:Y:S02]  /*07b0*/  IMAD.SHL.U32 R79, R108, 0x2, RZ ;  /* 0x000000026c4f7824 */ /* 0x000fe400078e00ff */
[----:B------:R-:W-:Y:S02]  /*07c0*/  IMAD R116, R116, 0x1400, R73 ;  /* 0x0000140074747824 */ /* 0x000fe400078e0249 */
[----:B------:R-:W-:Y:S01]  /*07d0*/  IMAD.SHL.U32 R78, R78, 0x8, RZ ;  /* 0x000000084e4e7824 */ /* 0x000fe200078e00ff */
[----:B------:R-:W-:-:S03]  /*07e0*/  LOP3.LUT R79, R79, 0x780, RZ, 0xc0, !PT ;  /* 0x000007804f4f7812 */ /* 0x000fc600078ec0ff */
[C-C-:B------:R-:W-:Y:S02]  /*07f0*/  IMAD R115, R117.reuse, 0x28, R78.reuse ;  /* 0x0000002875737824 */ /* 0x140fe400078e024e */
[----:B------:R-:W-:Y:S02]  /*0800*/  IMAD.IADD R118, R74, 0x1, R79 ;  /* 0x000000014a767824 */ /* 0x000fe400078e024f */
[----:B------:R-:W-:Y:S02]  /*0810*/  IMAD R117, R117, 0x108, R78 ;  /* 0x0000010875757824 */ /* 0x000fe400078e024e */
[C---:B------:R-:W-:Y:S02]  /*0820*/  VIADD R98, R118.reuse, 0x40 ;  /* 0x0000004076627836 */ /* 0x040fe40000000000 */
[----:B------:R-:W-:Y:S02]  /*0830*/  VIADD R100, R118, 0x60 ;  /* 0x0000006076647836 */ /* 0x000fe40000000000 */
[----:B------:R-:W-:-:S02]  /*0840*/  VIADD R74, R116, 0x500 ;  /* 0x00000500744a7836 */ /* 0x000fc40000000000 */
[----:B------:R-:W-:Y:S02]  /*0850*/  VIADD R78, R118, 0x20 ;  /* 0x00000020764e7836 */ /* 0x000fe40000000000 */
[----:B------:R-:W-:Y:S02]  /*0860*/  IMAD.U32 R77, R115, 0x2, R116 ;  /* 0x00000002734d7824 */ /* 0x000fe400078e0074 */
[C---:B------:R-:W-:Y:S02]  /*0870*/  IMAD.U32 R101, R117.reuse, 0x2, R118 ;  /* 0x0000000275657824 */ /* 0x040fe400078e0076 */
[----:B------:R-:W-:Y:S02]  /*0880*/  IMAD.U32 R99, R117, 0x2, R78 ;  /* 0x0000000275637824 */ /* 0x000fe400078e004e */
[----:B------:R-:W-:Y:S01]  /*0890*/  IMAD.U32 R74, R115, 0x2, R74 ;  /* 0x00000002734a7824 */ /* 0x000fe200078e004a */
[----:B------:R-:W-:-:S04]  /*08a0*/  UIADD3 UR4, UPT, UPT, UR4, 0x1, URZ ;  /* 0x0000000104047890 */ /* 0x000fc8000fffe0ff */
[----:B------:R-:W-:Y:S01]  /*08b0*/  UISETP.NE.AND UP0, UPT, UR4, URZ, UPT ;  /* 0x000000ff0400728c */ /* 0x000fe2000bf05270 */
[----:B------:R-:W-:Y:S01]  /*08c0*/  IADD3 R106, P0, PT, R106, 0x40, RZ ;  /* 0x000000406a6a7810 */ /* 0x000fe20007f1e0ff */
[----:B------:R-:W-:Y:S02]  /*08d0*/  VIADD R112, R112, 0x20 ;  /* 0x0000002070707836 */ /* 0x000fe40000000000 */
[----:B------:R-:W-:Y:S02]  /*08e0*/  IMAD R111, R0, 0x20, R111 ;  /* 0x00000020006f7824 */ /* 0x000fe400078e026f */
[----:B------:R-:W-:Y:S01]  /*08f0*/  IMAD.X R107, RZ, RZ, R107, P0 ;  /* 0x000000ffff6b7224 */ /* 0x000fe200000e066b */
[----:B--2---:R-:W-:Y:S04]  /*0900*/  STS.128 [R72], R48 ;  /* 0x0000003048007388 */ /* 0x004fe80000000c00 */
[----:B---3--:R-:W-:Y:S04]  /*0910*/  STS.128 [R72+0x50], R52 ;  /* 0x0000503448007388 */ /* 0x008fe80000000c00 */
[----:B----4-:R0:W-:Y:S04]  /*0920*/  STS.128 [R76], R56 ;  /* 0x000000384c007388 */ /* 0x0101e80000000c00 */
[----:B-----5:R-:W-:Y:S04]  /*0930*/  STS.128 [R76+0x210], R60 ;  /* 0x0002103c4c007388 */ /* 0x020fe80000000c00 */
[----:B------:R-:W-:Y:S04]  /*0940*/  STS.128 [R76+0x420], R64 ;  /* 0x000420404c007388 */ /* 0x000fe80000000c00 */
[----:B------:R1:W-:Y:S01]  /*0950*/  STS.128 [R76+0x630], R68 ;  /* 0x000630444c007388 */ /* 0x0003e20000000c00 */
[----:B------:R-:W-:Y:S01]  /*0960*/  BAR.SYNC.DEFER_BLOCKING 0x0 ;  /* 0x0000000000007b1d */ /* 0x000fe20000010000 */
[----:B0-----:R-:W-:-:S02]  /*0970*/  VIADD R56, R116, 0xa00 ;  /* 0x00000a0074387836 */ /* 0x001fc40000000000 */
[C---:B------:R-:W-:Y:S02]  /*0980*/  IMAD.U32 R48, R117.reuse, 0x2, R98 ;  /* 0x0000000275307824 */ /* 0x040fe400078e0062 */
[----:B------:R-:W-:Y:S02]  /*0990*/  IMAD.U32 R52, R117, 0x2, R100 ;  /* 0x0000000275347824 */ /* 0x000fe400078e0064 */
[----:B-1----:R-:W-:Y:S02]  /*09a0*/  IMAD.U32 R76, R115, 0x2, R56 ;  /* 0x00000002734c7824 */ /* 0x002fe400078e0038 */
[----:B------:R-:W-:-:S04]  /*09b0*/  VIADD R56, R116, 0xf00 ;  /* 0x00000f0074387836 */ /* 0x000fc80000000000 */
[----:B------:R-:W-:Y:S01]  /*09c0*/  IMAD.U32 R56, R115, 0x2, R56 ;  /* 0x0000000273387824 */ /* 0x000fe200078e0038 */
[----:B------:R-:W-:Y:S04]  /*09d0*/  LDSM.16.M88.4 R60, [R77] ;  /* 0x000000004d3c783b */ /* 0x000fe80000000200 */
[----:B------:R-:W0:Y:S04]  /*09e0*/  LDSM.16.MT88.4 R64, [R101] ;  /* 0x000000006540783b */ /* 0x000e280000004200 */
[----:B------:R-:W1:Y:S04]  /*09f0*/  LDSM.16.MT88.4 R68, [R99] ;  /* 0x000000006344783b */ /* 0x000e680000004200 */
[----:B------:R-:W2:Y:S04]  /*0a00*/  LDSM.16.MT88.4 R48, [R48] ;  /* 0x000000003030783b */ /* 0x000ea80000004200 */
[----:B------:R-:W3:Y:S04]  /*0a10*/  LDSM.16.MT88.4 R52, [R52] ;  /* 0x000000003434783b */ /* 0x000ee80000004200 */
[----:B------:R-:W4:Y:S04]  /*0a20*/  LDSM.16.M88.4 R76, [R76] ;  /* 0x000000004c4c783b */ /* 0x000f280000000200 */
[----:B------:R-:W5:Y:S04]  /*0a30*/  LDSM.16.M88.4 R72, [R74] ;  /* 0x000000004a48783b */ /* 0x000f680000000200 */
[----:B------:R-:W5:Y:S01]  /*0a40*/  LDSM.16.M88.4 R56, [R56] ;  /* 0x000000003838783b */ /* 0x000f620000000200 */
[C---:B0-----:R-:W-:Y:S08]  /*0a50*/  HMMA.16816.F16 R80, R60.reuse, R64, R80 ;  /* 0x000000403c50723c */ /* 0x041ff00000000850 */
[C---:B------:R-:W-:Y:S08]  /*0a60*/  HMMA.16816.F16 R2, R60.reuse, R66, R2 ;  /* 0x000000423c02723c */ /* 0x040ff00000000802 */
[C---:B-1----:R-:W-:Y:S08]  /*0a70*/  HMMA.16816.F16 R46, R60.reuse, R68, R46 ;  /* 0x000000443c2e723c */ /* 0x042ff0000000082e */
[C---:B------:R-:W-:Y:S08]  /*0a80*/  HMMA.16816.F16 R44, R60.reuse, R70, R44 ;  /* 0x000000463c2c723c */ /* 0x040ff0000000082c */
[C---:B--2---:R-:W-:Y:S08]  /*0a90*/  HMMA.16816.F16 R42, R60.reuse, R48, R42 ;  /* 0x000000303c2a723c */ /* 0x044ff0000000082a */
[C---:B------:R-:W-:Y:S08]  /*0aa0*/  HMMA.16816.F16 R40, R60.reuse, R50, R40 ;  /* 0x000000323c28723c */ /* 0x040ff00000000828 */
[C---:B---3--:R-:W-:Y:S08]  /*0ab0*/  HMMA.16816.F16 R38, R60.reuse, R52, R38 ;  /* 0x000000343c26723c */ /* 0x048ff00000000826 */
[----:B------:R-:W-:Y:S01]  /*0ac0*/  HMMA.16816.F16 R36, R60, R54, R36 ;  /* 0x000000363c24723c */ /* 0x000fe20000000824 */
[----:B------:R-:W-:-:S07]  /*0ad0*/  VIADD R60, R118, 0x2140 ;  /* 0x00002140763c7836 */ /* 0x000fce0000000000 */
[----:B----4-:R-:W-:Y:S01]  /*0ae0*/  HMMA.16816.F16 R104, R76, R68, R14 ;  /* 0x000000444c68723c */ /* 0x010fe2000000080e */
[----:B------:R-:W-:-:S07]  /*0af0*/  VIADD R14, R118, 0x2120 ;  /* 0x00002120760e7836 */ /* 0x000fce0000000000 */
[----:B------:R-:W-:Y:S01]  /*0b00*/  HMMA.16816.F16 R102, R76, R70, R12 ;  /* 0x000000464c66723c */ /* 0x000fe2000000080c */
[C---:B------:R-:W-:Y:S02]  /*0b10*/  VIADD R12, R118.reuse, 0x2100 ;  /* 0x00002100760c7836 */ /* 0x040fe40000000000 */
[----:B------:R-:W-:-:S05]  /*0b20*/  VIADD R118, R118, 0x2160 ;  /* 0x0000216076767836 */ /* 0x000fca0000000000 */
[-C--:B-----5:R-:W-:Y:S08]  /*0b30*/  HMMA.16816.F16 R26, R72, R48.reuse, R26 ;  /* 0x00000030481a723c */ /* 0x0a0ff0000000081a */
[----:B------:R-:W-:Y:S01]  /*0b40*/  HMMA.16816.F16 R100, R76, R48, R10 ;  /* 0x000000304c64723c */ /* 0x000fe2000000080a */
[----:B------:R-:W-:-:S07]  /*0b50*/  VIADD R10, R116, 0x520 ;  /* 0x00000520740a7836 */ /* 0x000fce0000000000 */
[----:B------:R-:W-:Y:S01]  /*0b60*/  HMMA.16816.F16 R98, R76, R50, R8 ;  /* 0x000000324c62723c */ /* 0x000fe20000000808 */
[----:B------:R-:W-:Y:S02]  /*0b70*/  VIADD R8, R116, 0x20 ;  /* 0x0000002074087836 */ /* 0x000fe40000000000 */
[----:B------:R-:W-:-:S05]  /*0b80*/  IMAD.U32 R10, R115, 0x2, R10 ;  /* 0x00000002730a7824 */ /* 0x000fca00078e000a */
[----:B------:R-:W-:Y:S01]  /*0b90*/  HMMA.16816.F16 R88, R56, R48, R88 ;  /* 0x000000303858723c */ /* 0x000fe20000000858 */
[C---:B------:R-:W-:Y:S02]  /*0ba0*/  VIADD R48, R116.reuse, 0xa20 ;  /* 0x00000a2074307836 */ /* 0x040fe40000000000 */
[----:B------:R-:W-:Y:S02]  /*0bb0*/  VIADD R116, R116, 0xf20 ;  /* 0x00000f2074747836 */ /* 0x000fe40000000000 */
[----:B------:R-:W-:Y:S02]  /*0bc0*/  IMAD.U32 R13, R115, 0x2, R8 ;  /* 0x00000002730d7824 */ /* 0x000fe400078e0008 */
[----:B------:R-:W-:Y:S01]  /*0bd0*/  LDSM.16.M88.4 R8, [R10] ;  /* 0x000000000a08783b */ /* 0x000fe20000000200 */
[-C--:B------:R-:W-:Y:S08]  /*0be0*/  HMMA.16816.F16 R34, R72, R64.reuse, R34 ;  /* 0x000000404822723c */ /* 0x080ff00000000822 */
[-C--:B------:R-:W-:Y:S08]  /*0bf0*/  HMMA.16816.F16 R18, R76, R64.reuse, R18 ;  /* 0x000000404c12723c */ /* 0x080ff00000000812 */
[----:B------:R-:W-:Y:S01]  /*0c00*/  HMMA.16816.F16 R90, R56, R64, R90 ;  /* 0x00000040385a723c */ /* 0x000fe2000000085a */
[----:B------:R-:W-:-:S02]  /*0c10*/  IMAD.U32 R64, R117, 0x2, R60 ;  /* 0x0000000275407824 */ /* 0x000fc400078e003c */
[----:B------:R-:W-:-:S05]  /*0c20*/  IMAD.U32 R60, R117, 0x2, R118 ;  /* 0x00000002753c7824 */ /* 0x000fca00078e0076 */
[C---:B------:R-:W-:Y:S01]  /*0c30*/  HMMA.16816.F16 R32, R72.reuse, R66, R32 ;  /* 0x000000424820723c */ /* 0x040fe20000000820 */
[----:B------:R-:W-:Y:S07]  /*0c40*/  LDSM.16.MT88.4 R60, [R60] ;  /* 0x000000003c3c783b */ /* 0x000fee0000004200 */
[C---:B------:R-:W-:Y:S08]  /*0c50*/  HMMA.16816.F16 R30, R72.reuse, R68, R30 ;  /* 0x00000044481e723c */ /* 0x040ff0000000081e */
[C---:B------:R-:W-:Y:S08]  /*0c60*/  HMMA.16816.F16 R28, R72.reuse, R70, R28 ;  /* 0x00000046481c723c */ /* 0x040ff0000000081c */
[C---:B------:R-:W-:Y:S08]  /*0c70*/  HMMA.16816.F16 R24, R72.reuse, R50, R24 ;  /* 0x000000324818723c */ /* 0x040ff00000000818 */
[C---:B------:R-:W-:Y:S08]  /*0c80*/  HMMA.16816.F16 R22, R72.reuse, R52, R22 ;  /* 0x000000344816723c */ /* 0x040ff00000000816 */
[----:B------:R-:W-:Y:S01]  /*0c90*/  HMMA.16816.F16 R20, R72, R54, R20 ;  /* 0x000000364814723c */ /* 0x000fe20000000814 */
[----:B------:R-:W-:-:S06]  /*0ca0*/  IMAD.U32 R72, R117, 0x2, R12 ;  /* 0x0000000275487824 */ /* 0x000fcc00078e000c */
[----:B------:R-:W-:Y:S01]  /*0cb0*/  LDSM.16.MT88.4 R72, [R72] ;  /* 0x000000004848783b */ /* 0x000fe20000004200 */
[C---:B------:R-:W-:Y:S08]  /*0cc0*/  HMMA.16816.F16 R16, R76.reuse, R66, R16 ;  /* 0x000000424c10723c */ /* 0x040ff00000000810 */
[C---:B------:R-:W-:Y:S08]  /*0cd0*/  HMMA.16816.F16 R6, R76.reuse, R52, R6 ;  /* 0x000000344c06723c */ /* 0x040ff00000000806 */
[----:B------:R-:W-:Y:S01]  /*0ce0*/  HMMA.16816.F16 R86, R76, R54, R86 ;  /* 0x000000364c56723c */ /* 0x000fe20000000856 */
[----:B------:R-:W-:-:S02]  /*0cf0*/  IMAD.U32 R76, R115, 0x2, R48 ;  /* 0x00000002734c7824 */ /* 0x000fc400078e0030 */
[----:B------:R-:W-:-:S04]  /*0d00*/  IMAD.U32 R48, R115, 0x2, R116 ;  /* 0x0000000273307824 */ /* 0x000fc800078e0074 */
[----:B------:R-:W-:Y:S01]  /*0d10*/  LDSM.16.M88.4 R76, [R76] ;  /* 0x000000004c4c783b */ /* 0x000fe20000000200 */
[C---:B------:R-:W-:Y:S01]  /*0d20*/  HMMA.16816.F16 R94, R56.reuse, R68, R94 ;  /* 0x00000044385e723c */ /* 0x040fe2000000085e */
[----:B------:R-:W-:Y:S02]  /*0d30*/  IMAD.U32 R68, R117, 0x2, R14 ;  /* 0x0000000275447824 */ /* 0x000fe400078e000e */
[----:B------:R-:W0:Y:S05]  /*0d40*/  LDSM.16.M88.4 R12, [R13] ;  /* 0x000000000d0c783b */ /* 0x000e2a0000000200 */
[C---:B------:R-:W-:Y:S01]  /*0d50*/  HMMA.16816.F16 R92, R56.reuse, R66, R92 ;  /* 0x00000042385c723c */ /* 0x040fe2000000085c */
[----:B------:R-:W-:Y:S07]  /*0d60*/  LDSM.16.MT88.4 R64, [R64] ;  /* 0x000000004040783b */ /* 0x000fee0000004200 */
[C---:B------:R-:W-:Y:S01]  /*0d70*/  HMMA.16816.F16 R96, R56.reuse, R70, R96 ;  /* 0x000000463860723c */ /* 0x040fe20000000860 */
[----:B------:R-:W1:Y:S07]  /*0d80*/  LDSM.16.MT88.4 R68, [R68] ;  /* 0x000000004444783b */ /* 0x000e6e0000004200 */
[C---:B------:R-:W-:Y:S01]  /*0d90*/  HMMA.16816.F16 R4, R56.reuse, R50, R4 ;  /* 0x000000323804723c */ /* 0x040fe20000000804 */
[----:B------:R-:W2:Y:S07]  /*0da0*/  LDSM.16.M88.4 R48, [R48] ;  /* 0x000000003030783b */ /* 0x000eae0000000200 */
[C---:B------:R-:W-:Y:S08]  /*0db0*/  HMMA.16816.F16 R82, R56.reuse, R52, R82 ;  /* 0x000000343852723c */ /* 0x040ff00000000852 */
[----:B------:R-:W-:Y:S08]  /*0dc0*/  HMMA.16816.F16 R84, R56, R54, R84 ;  /* 0x000000363854723c */ /* 0x000ff00000000854 */
[C---:B0-----:R-:W-:Y:S08]  /*0dd0*/  HMMA.16816.F16 R80, R12.reuse, R72, R80 ;  /* 0x000000480c50723c */ /* 0x041ff00000000850 */
[C---:B------:R-:W-:Y:S08]  /*0de0*/  HMMA.16816.F16 R2, R12.reuse, R74, R2 ;  /* 0x0000004a0c02723c */ /* 0x040ff00000000802 */
[C---:B-1----:R-:W-:Y:S08]  /*0df0*/  HMMA.16816.F16 R46, R12.reuse, R68, R46 ;  /* 0x000000440c2e723c */ /* 0x042ff0000000082e */
[C---:B------:R-:W-:Y:S08]  /*0e00*/  HMMA.16816.F16 R44, R12.reuse, R70, R44 ;  /* 0x000000460c2c723c */ /* 0x040ff0000000082c */
[C---:B------:R-:W-:Y:S08]  /*0e10*/  HMMA.16816.F16 R42, R12.reuse, R64, R42 ;  /* 0x000000400c2a723c */ /* 0x040ff0000000082a */
[C---:B------:R-:W-:Y:S08]  /*0e20*/  HMMA.16816.F16 R40, R12.reuse, R66, R40 ;  /* 0x000000420c28723c */ /* 0x040ff00000000828 */
[C---:B------:R-:W-:Y:S08]  /*0e30*/  HMMA.16816.F16 R38, R12.reuse, R60, R38 ;  /* 0x0000003c0c26723c */ /* 0x040ff00000000826 */
[----:B------:R-:W-:Y:S08]  /*0e40*/  HMMA.16816.F16 R36, R12, R62, R36 ;  /* 0x0000003e0c24723c */ /* 0x000ff00000000824 */
[C---:B------:R-:W-:Y:S08]  /*0e50*/  HMMA.16816.F16 R34, R8.reuse, R72, R34 ;  /* 0x000000480822723c */ /* 0x040ff00000000822 */
[C---:B------:R-:W-:Y:S08]  /*0e60*/  HMMA.16816.F16 R32, R8.reuse, R74, R32 ;  /* 0x0000004a0820723c */ /* 0x040ff00000000820 */
[C---:B------:R-:W-:Y:S08]  /*0e70*/  HMMA.16816.F16 R30, R8.reuse, R68, R30 ;  /* 0x00000044081e723c */ /* 0x040ff0000000081e */
        /* <DEDUP_REMOVED lines=13> */
[C---:B--2---:R-:W-:Y:S08]  /*0f50*/  HMMA.16816.F16 R90, R48.reuse, R72, R90 ;  /* 0x00000048305a723c */ /* 0x044ff0000000085a */
[C---:B------:R-:W-:Y:S08]  /*0f60*/  HMMA.16816.F16 R92, R48.reuse, R74, R92 ;  /* 0x0000004a305c723c */ /* 0x040ff0000000085c */
[C---:B------:R-:W-:Y:S08]  /*0f70*/  HMMA.16816.F16 R94, R48.reuse, R68, R94 ;  /* 0x00000044305e723c */ /* 0x040ff0000000085e */
[C---:B------:R-:W-:Y:S08]  /*0f80*/  HMMA.16816.F16 R96, R48.reuse, R70, R96 ;  /* 0x000000463060723c */ /* 0x040ff00000000860 */
[C---:B------:R-:W-:Y:S08]  /*0f90*/  HMMA.16816.F16 R88, R48.reuse, R64, R88 ;  /* 0x000000403058723c */ /* 0x040ff00000000858 */
[C---:B------:R-:W-:Y:S08]  /*0fa0*/  HMMA.16816.F16 R4, R48.reuse, R66, R4 ;  /* 0x000000423004723c */ /* 0x040ff00000000804 */
[C---:B------:R-:W-:Y:S08]  /*0fb0*/  HMMA.16816.F16 R82, R48.reuse, R60, R82 ;  /* 0x0000003c3052723c */ /* 0x040ff00000000852 */
[----:B------:R-:W-:Y:S01]  /*0fc0*/  HMMA.16816.F16 R84, R48, R62, R84 ;  /* 0x0000003e3054723c */ /* 0x000fe20000000854 */
[----:B------:R-:W-:Y:S06]  /*0fd0*/  BAR.SYNC.DEFER_BLOCKING 0x0 ;  /* 0x0000000000007b1d */ /* 0x000fec0000010000 */
[----:B------:R-:W-:-:S13]  /*0fe0*/  BRA.U UP0, `(.L_x_1) ;  /* 0xfffffff500707547 */ /* 0x000fda000b83ffff */
.L_x_0:
[----:B------:R-:W1:Y:S01]  /*0ff0*/  S2R R48, SR_LANEID ;  /* 0x0000000000307919 */ /* 0x000e620000000000 */
[----:B------:R-:W2:Y:S01]  /*1000*/  LDC R52, c[0x0][0x39c] ;  /* 0x0000e700ff347b82 */ /* 0x000ea20000000800 */
[C---:B------:R-:W-:Y:S01]  /*1010*/  IMAD.SHL.U32 R0, R108.reuse, 0x2, RZ ;  /* 0x000000026c007824 */ /* 0x040fe200078e00ff */
[----:B------:R-:W-:-:S04]  /*1020*/  LOP3.LUT R49, R108, 0x3c0, RZ, 0xc0, !PT ;  /* 0x000003c06c317812 */ /* 0x000fc800078ec0ff */
[----:B------:R-:W-:Y:S01]  /*1030*/  LOP3.LUT R0, R0, 0x40, RZ, 0xc0, !PT ;  /* 0x0000004000007812 */ /* 0x000fe200078ec0ff */
[----:B------:R-:W-:Y:S01]  /*1040*/  IMAD R49, R110, 0x100, R49 ;  /* 0x000001006e317824 */ /* 0x000fe200078e0231 */
[----:B------:R-:W3:Y:S03]  /*1050*/  LDC.64 R58, c[0x0][0x390] ;  /* 0x0000e400ff3a7b82 */ /* 0x000ee60000000a00 */
[----:B------:R-:W-:Y:S01]  /*1060*/  IMAD R0, R109, 0x80, R0 ;  /* 0x000000806d007824 */ /* 0x000fe200078e0200 */
[----:B--2---:R-:W-:-:S03]  /*1070*/  SHF.R.U32.HI R61, RZ, 0x1, R52 ;  /* 0x00000001ff3d7819 */ /* 0x004fc60000011634 */
[----:B------:R-:W-:Y:S02]  /*1080*/  IMAD R53, R0, R52, R49 ;  /* 0x0000003400357224 */ /* 0x000fe400078e0231 */
[----:B------:R-:W-:Y:S02]  /*1090*/  IMAD.MOV.U32 R49, RZ, RZ, RZ ;  /* 0x000000ffff317224 */ /* 0x000fe400078e00ff */
[C-C-:B------:R-:W-:Y:S01]  /*10a0*/  IMAD R57, R52.reuse, 0x20, R53.reuse ;  /* 0x0000002034397824 */ /* 0x140fe200078e0235 */
[----:B-1----:R-:W-:Y:S01]  /*10b0*/  SHF.R.U32.HI R51, RZ, 0x2, R48 ;  /* 0x00000002ff337819 */ /* 0x002fe20000011630 */
[----:B------:R-:W-:Y:S01]  /*10c0*/  IMAD R55, R52, 0x10, R53 ;  /* 0x0000001034377824 */ /* 0x000fe200078e0235 */
[----:B------:R-:W-:-:S03]  /*10d0*/  LOP3.LUT R48, R48, 0x3, RZ, 0xc0, !PT ;  /* 0x0000000330307812 */ /* 0x000fc600078ec0ff */
[----:B---3--:R-:W-:-:S04]  /*10e0*/  IMAD.WIDE R54, R55, 0x2, R58 ;  /* 0x0000000237367825 */ /* 0x008fc800078e023a */
[----:B------:R-:W-:-:S04]  /*10f0*/  IMAD.WIDE.U32 R50, R51, R61, R48 ;  /* 0x0000003d33327225 */ /* 0x000fc800078e0030 */
[----:B------:R-:W-:-:S04]  /*1100*/  IMAD.WIDE R48, R53, 0x2, R58 ;  /* 0x0000000235307825 */ /* 0x000fc800078e023a */
[----:B------:R-:W-:Y:S01]  /*1110*/  IMAD R53, R52, 0x10, R57 ;  /* 0x0000001034357824 */ /* 0x000fe200078e0239 */
[----:B------:R-:W-:Y:S01]  /*1120*/  LEA R48, P0, R50, R48, 0x2 ;  /* 0x0000003032307211 */ /* 0x000fe200078010ff */
[----:B------:R-:W-:-:S03]  /*1130*/  IMAD.WIDE R56, R57, 0x2, R58 ;  /* 0x0000000239387825 */ /* 0x000fc600078e023a */
[C---:B------:R-:W-:Y:S01]  /*1140*/  LEA.HI.X R49, R50.reuse, R49, R51, 0x2, P0 ;  /* 0x0000003132317211 */ /* 0x040fe200000f1433 */
[----:B------:R-:W-:Y:S01]  /*1150*/  IMAD.WIDE R58, R53, 0x2, R58 ;  /* 0x00000002353a7825 */ /* 0x000fe200078e023a */
[C---:B------:R-:W-:Y:S02]  /*1160*/  LEA R54, P0, R50.reuse, R54, 0x2 ;  /* 0x0000003632367211 */ /* 0x040fe400078010ff */
[C---:B------:R-:W-:Y:S01]  /*1170*/  LEA R56, P1, R50.reuse, R56, 0x2 ;  /* 0x0000003832387211 */ /* 0x040fe200078210ff */
[----:B------:R-:W-:Y:S01]  /*1180*/  IMAD.WIDE.U32 R52, R61, 0x20, R48 ;  /* 0x000000203d347825 */ /* 0x000fe200078e0030 */
[----:B0-----:R-:W-:Y:S01]  /*1190*/  STG.E desc[UR6][R48.64], R80 ;  /* 0x0000005030007986 */ /* 0x001fe2000c101906 */
[C-C-:B------:R-:W-:Y:S02]  /*11a0*/  LEA.HI.X R55, R50.reuse, R55, R51.reuse, 0x2, P0 ;  /* 0x0000003732377211 */ /* 0x140fe400000f1433 */
[C---:B------:R-:W-:Y:S01]  /*11b0*/  LEA.HI.X R57, R50.reuse, R57, R51, 0x2, P1 ;  /* 0x0000003932397211 */ /* 0x040fe200008f1433 */
[----:B------:R-:W-:Y:S01]  /*11c0*/  STG.E desc[UR6][R52.64], R81 ;  /* 0x0000005134007986 */ /* 0x000fe2000c101906 */
[----:B------:R-:W-:-:S03]  /*11d0*/  LEA R58, P2, R50, R58, 0x2 ;  /* 0x0000003a323a7211 */ /* 0x000fc600078410ff */
[----:B------:R-:W-:Y:S01]  /*11e0*/  STG.E desc[UR6][R48.64+0x10], R2 ;  /* 0x0000100230007986 */ /* 0x000fe2000c101906 */
[----:B------:R-:W-:-:S03]  /*11f0*/  LEA.HI.X R59, R50, R59, R51, 0x2, P2 ;  /* 0x0000003b323b7211 */ /* 0x000fc600010f1433 */
[----:B------:R0:W-:Y:S04]  /*1200*/  STG.E desc[UR6][R52.64+0x10], R3 ;  /* 0x0000100334007986 */ /* 0x0001e8000c101906 */
[----:B------:R-:W-:Y:S04]  /*1210*/  STG.E desc[UR6][R48.64+0x20], R46 ;  /* 0x0000202e30007986 */ /* 0x000fe8000c101906 */
[----:B------:R1:W-:Y:S04]  /*1220*/  STG.E desc[UR6][R52.64+0x20], R47 ;  /* 0x0000202f34007986 */ /* 0x0003e8000c101906 */
[----:B------:R-:W-:Y:S01]  /*1230*/  STG.E desc[UR6][R48.64+0x30], R44 ;  /* 0x0000302c30007986 */ /* 0x000fe2000c101906 */
[----:B0-----:R-:W-:-:S03]  /*1240*/  IMAD.WIDE.U32 R2, R61, 0x20, R54 ;  /* 0x000000203d027825 */ /* 0x001fc600078e0036 */
[----:B------:R0:W-:Y:S04]  /*1250*/  STG.E desc[UR6][R52.64+0x30], R45 ;  /* 0x0000302d34007986 */ /* 0x0001e8000c101906 */
[----:B------:R-:W-:Y:S01]  /*1260*/  STG.E desc[UR6][R48.64+0x40], R42 ;  /* 0x0000402a30007986 */ /* 0x000fe2000c101906 */
[----:B-1----:R-:W-:-:S03]  /*1270*/  IMAD.WIDE.U32 R46, R61, 0x20, R58 ;  /* 0x000000203d2e7825 */ /* 0x002fc600078e003a */
[----:B------:R-:W-:Y:S04]  /*1280*/  STG.E desc[UR6][R52.64+0x40], R43 ;  /* 0x0000402b34007986 */ /* 0x000fe8000c101906 */
[----:B------:R-:W-:Y:S01]  /*1290*/  STG.E desc[UR6][R48.64+0x50], R40 ;  /* 0x0000502830007986 */ /* 0x000fe2000c101906 */
[----:B0-----:R-:W-:-:S03]  /*12a0*/  IMAD.WIDE.U32 R44, R61, 0x20, R56 ;  /* 0x000000203d2c7825 */ /* 0x001fc600078e0038 */
[----:B------:R-:W-:Y:S04]  /*12b0*/  STG.E desc[UR6][R52.64+0x50], R41 ;  /* 0x0000502934007986 */ /* 0x000fe8000c101906 */
        /* <DEDUP_REMOVED lines=51> */
[----:B------:R-:W-:Y:S01]  /*15f0*/  STG.E desc[UR6][R46.64+0x70], R85 ;  /* 0x000070552e007986 */ /* 0x000fe2000c101906 */
[----:B------:R-:W-:Y:S05]  /*1600*/  EXIT ;  /* 0x000000000000794d */ /* 0x000fea0003800000 */
.L_x_2:
[----:B------:R-:W-:-:S00]  /*1610*/  BRA `(.L_x_2) ;  /* 0xfffffffc00fc7947 */ /* 0x000fc0000383ffff */
[----:B------:R-:W-:-:S00]  /*1620*/  NOP ;  /* 0x0000000000007918 */ /* 0x000fc00000000000 */
        /* <DEDUP_REMOVED lines=13> */
.L_x_3:


//--------------------- .nv.shared._Z7myHGEMMP6__halfS0_S0_iii --------------------------
	.section	.nv.shared._Z7myHGEMMP6__halfS0_S0_iii,"aw",@nobits
	.sectionflags	@""
	.align	2
.nv.shared._Z7myHGEMMP6__halfS0_S0_iii:
	.zero		28160


//--------------------- .nv.shared.reserved.0     --------------------------
	.section	.nv.shared.reserved.0,"aw",@nobits
	.weak		__nv_reservedSMEM_offset_0_alias
	.size		__nv_reservedSMEM_offset_0_alias, 0, 64
	.other		__nv_reservedSMEM_offset_0_alias,@"STO_CUDA_RESERVED_SHARED STV_DEFAULT"
__nv_reservedSMEM_offset_0_alias:
	.zero		0
	.zero		64


//--------------------- .nv.constant0._Z7myHGEMMP6__halfS0_S0_iii --------------------------
	.section	.nv.constant0._Z7myHGEMMP6__halfS0_S0_iii,"a",@progbits
	.sectionflags	@""
	.align	4
.nv.constant0._Z7myHGEMMP6__halfS0_S0_iii:
	.zero		932


//--------------------- SYMBOLS --------------------------

	.type		.nv.reservedSmem.offset0,@object
	.size		.nv.reservedSmem.offset0,0x4
	.type		.nv.reservedSmem.cap,@object
	.size		.nv.reservedSmem.cap,0x4
